//
// Generated by NVIDIA NVVM Compiler
//
// Compiler Build ID: CL-36424714
// Cuda compilation tools, release 13.0, V13.0.88
// Based on NVVM 20.0.0
//

.version 9.0
.target sm_100
.address_size 64

	// .globl	_Z19markFilterEdges_gpuPiS_S_S_i

.visible .entry _Z19markFilterEdges_gpuPiS_S_S_i(
	.param .u64 .ptr .align 1 _Z19markFilterEdges_gpuPiS_S_S_i_param_0,
	.param .u64 .ptr .align 1 _Z19markFilterEdges_gpuPiS_S_S_i_param_1,
	.param .u64 .ptr .align 1 _Z19markFilterEdges_gpuPiS_S_S_i_param_2,
	.param .u64 .ptr .align 1 _Z19markFilterEdges_gpuPiS_S_S_i_param_3,
	.param .u32 _Z19markFilterEdges_gpuPiS_S_S_i_param_4
)
{
	.reg .pred 	%p<9>;
	.reg .b32 	%r<25>;
	.reg .b64 	%rd<31>;

	ld.param.u64 	%rd5, [_Z19markFilterEdges_gpuPiS_S_S_i_param_0];
	ld.param.u64 	%rd6, [_Z19markFilterEdges_gpuPiS_S_S_i_param_1];
	ld.param.u64 	%rd7, [_Z19markFilterEdges_gpuPiS_S_S_i_param_2];
	ld.param.u64 	%rd8, [_Z19markFilterEdges_gpuPiS_S_S_i_param_3];
	ld.param.u32 	%r6, [_Z19markFilterEdges_gpuPiS_S_S_i_param_4];
	cvta.to.global.u64 	%rd1, %rd8;
	cvta.to.global.u64 	%rd2, %rd6;
	cvta.to.global.u64 	%rd3, %rd7;
	cvta.to.global.u64 	%rd4, %rd5;
	mov.u32 	%r7, %ntid.x;
	mov.u32 	%r8, %nctaid.x;
	mul.lo.s32 	%r1, %r7, %r8;
	mov.u32 	%r9, %ctaid.x;
	mov.u32 	%r10, %tid.x;
	mad.lo.s32 	%r23, %r7, %r9, %r10;
	setp.ge.s32 	%p1, %r1, %r6;
	@%p1 bra 	$L__BB0_6;
	setp.ge.s32 	%p5, %r23, %r6;
	@%p5 bra 	$L__BB0_11;
$L__BB0_2:
	mul.wide.s32 	%rd21, %r23, 4;
	add.s64 	%rd22, %rd4, %rd21;
	ld.global.u32 	%r17, [%rd22];
	mul.wide.s32 	%rd23, %r17, 4;
	add.s64 	%rd24, %rd3, %rd23;
	ld.global.u32 	%r18, [%rd24];
	setp.ne.s32 	%p6, %r18, -1;
	@%p6 bra 	$L__BB0_4;
	add.s64 	%rd26, %rd2, %rd21;
	ld.global.u32 	%r20, [%rd26];
	mul.wide.s32 	%rd27, %r20, 4;
	add.s64 	%rd28, %rd3, %rd27;
	ld.global.u32 	%r21, [%rd28];
	setp.eq.s32 	%p7, %r21, -1;
	mov.b32 	%r24, 1;
	@%p7 bra 	$L__BB0_5;
$L__BB0_4:
	mov.b32 	%r24, 0;
$L__BB0_5:
	add.s64 	%rd30, %rd1, %rd21;
	st.global.u32 	[%rd30], %r24;
	add.s32 	%r23, %r23, %r1;
	setp.lt.s32 	%p8, %r23, %r6;
	@%p8 bra 	$L__BB0_2;
	bra.uni 	$L__BB0_11;
$L__BB0_6:
	setp.ge.s32 	%p2, %r23, %r6;
	@%p2 bra 	$L__BB0_11;
	mul.wide.s32 	%rd9, %r23, 4;
	add.s64 	%rd10, %rd4, %rd9;
	ld.global.u32 	%r11, [%rd10];
	mul.wide.s32 	%rd11, %r11, 4;
	add.s64 	%rd12, %rd3, %rd11;
	ld.global.u32 	%r12, [%rd12];
	setp.ne.s32 	%p3, %r12, -1;
	@%p3 bra 	$L__BB0_10;
	add.s64 	%rd14, %rd2, %rd9;
	ld.global.u32 	%r13, [%rd14];
	mul.wide.s32 	%rd15, %r13, 4;
	add.s64 	%rd16, %rd3, %rd15;
	ld.global.u32 	%r14, [%rd16];
	setp.ne.s32 	%p4, %r14, -1;
	@%p4 bra 	$L__BB0_10;
	add.s64 	%rd20, %rd1, %rd9;
	mov.b32 	%r16, 1;
	st.global.u32 	[%rd20], %r16;
	bra.uni 	$L__BB0_11;
$L__BB0_10:
	add.s64 	%rd18, %rd1, %rd9;
	mov.b32 	%r15, 0;
	st.global.u32 	[%rd18], %r15;
$L__BB0_11:
	ret;

}


// ===== COMPILED SASS (sm_100) =====

	.target	sm_100

	.elftype	@"ET_EXEC"


//--------------------- .note.nv.tkinfo           --------------------------
	.section	.note.nv.tkinfo,"",@"SHT_NOTE"
	.sectionflags	@"SHF_NOTE_NV_TKINFO"
	.tkinfo
        /*0018*/ 	.word	0x00000002
        /*0030*/ 	.string	""
        /*0030*/ 	.string	"ptxas"
        /*0030*/ 	.string	"Cuda compilation tools, release 13.0, V13.0.88"
        /*0030*/ 	.string	"Build cuda_13.0.r13.0/compiler.36424714_0"
        /*0030*/ 	.string	"-arch sm_100 -m 64 "



//--------------------- .note.nv.cuinfo           --------------------------
	.section	.note.nv.cuinfo,"",@"SHT_NOTE"
	.sectionflags	@"SHF_NOTE_NV_CUINFO"
        /*0018*/ 	.short	0x0002
        /*001a*/ 	.short	0x0064
        /*001c*/ 	.short	0x0082
	.zero		2


//--------------------- .nv.info                  --------------------------
	.section	.nv.info,"",@"SHT_CUDA_INFO"
	.align	4


	//----- nvinfo : EIATTR_REGCOUNT
	.align		4
        /*0000*/ 	.byte	0x04, 0x2f
        /*0002*/ 	.short	(.L_1 - .L_0)
	.align		4
.L_0:
        /*0004*/ 	.word	index@(_Z19markFilterEdges_gpuPiS_S_S_i)
        /*0008*/ 	.word	0x00000012


	//----- nvinfo : EIATTR_FRAME_SIZE
	.align		4
.L_1:
        /*000c*/ 	.byte	0x04, 0x11
        /*000e*/ 	.short	(.L_3 - .L_2)
	.align		4
.L_2:
        /*0010*/ 	.word	index@(_Z19markFilterEdges_gpuPiS_S_S_i)
        /*0014*/ 	.word	0x00000000


	//----- nvinfo : EIATTR_MIN_STACK_SIZE
	.align		4
.L_3:
        /*0018*/ 	.byte	0x04, 0x12
        /*001a*/ 	.short	(.L_5 - .L_4)
	.align		4
.L_4:
        /*001c*/ 	.word	index@(_Z19markFilterEdges_gpuPiS_S_S_i)
        /*0020*/ 	.word	0x00000000
.L_5:


//--------------------- .nv.compat                --------------------------
	.section	.nv.compat,"",@"SHT_CUDA_COMPAT_INFO"
	.align	4
        /*0000*/ 	.byte	0x02, 0x09, 0x00, 0x00, 0x02, 0x02, 0x01, 0x00, 0x02, 0x05, 0x05, 0x00, 0x03, 0x07, 0x01, 0x01
        /*0010*/ 	.byte	0x02, 0x03, 0x00, 0x00, 0x02, 0x06, 0x01, 0x00, 0x04, 0x0b, 0x08, 0x00, 0x09, 0x00, 0x00, 0x00
        /*0020*/ 	.byte	0x00, 0x00, 0x00, 0x00


//--------------------- .nv.info._Z19markFilterEdges_gpuPiS_S_S_i --------------------------
	.section	.nv.info._Z19markFilterEdges_gpuPiS_S_S_i,"",@"SHT_CUDA_INFO"
	.sectionflags	@""
	.align	4


	//----- nvinfo : EIATTR_CUDA_API_VERSION
	.align		4
        /*0000*/ 	.byte	0x04, 0x37
        /*0002*/ 	.short	(.L_7 - .L_6)
.L_6:
        /*0004*/ 	.word	0x00000082


	//----- nvinfo : EIATTR_KPARAM_INFO
	.align		4
.L_7:
        /*0008*/ 	.byte	0x04, 0x17
        /*000a*/ 	.short	(.L_9 - .L_8)
.L_8:
        /*000c*/ 	.word	0x00000000
        /*0010*/ 	.short	0x0004
        /*0012*/ 	.short	0x0020
        /*0014*/ 	.byte	0x00, 0xf0, 0x11, 0x00


	//----- nvinfo : EIATTR_KPARAM_INFO
	.align		4
.L_9:
        /*0018*/ 	.byte	0x04, 0x17
        /*001a*/ 	.short	(.L_11 - .L_10)
.L_10:
        /*001c*/ 	.word	0x00000000
        /*0020*/ 	.short	0x0003
        /*0022*/ 	.short	0x0018
        /*0024*/ 	.byte	0x00, 0xf5, 0x21, 0x00


	//----- nvinfo : EIATTR_KPARAM_INFO
	.align		4
.L_11:
        /*0028*/ 	.byte	0x04, 0x17
        /*002a*/ 	.short	(.L_13 - .L_12)
.L_12:
        /*002c*/ 	.word	0x00000000
        /*0030*/ 	.short	0x0002
        /*0032*/ 	.short	0x0010
        /*0034*/ 	.byte	0x00, 0xf5, 0x21, 0x00


	//----- nvinfo : EIATTR_KPARAM_INFO
	.align		4
.L_13:
        /*0038*/ 	.byte	0x04, 0x17
        /*003a*/ 	.short	(.L_15 - .L_14)
.L_14:
        /*003c*/ 	.word	0x00000000
        /*0040*/ 	.short	0x0001
        /*0042*/ 	.short	0x0008
        /*0044*/ 	.byte	0x00, 0xf5, 0x21, 0x00


	//----- nvinfo : EIATTR_KPARAM_INFO
	.align		4
.L_15:
        /*0048*/ 	.byte	0x04, 0x17
        /*004a*/ 	.short	(.L_17 - .L_16)
.L_16:
        /*004c*/ 	.word	0x00000000
        /*0050*/ 	.short	0x0000
        /*0052*/ 	.short	0x0000
        /*0054*/ 	.byte	0x00, 0xf5, 0x21, 0x00


	//----- nvinfo : EIATTR_SPARSE_MMA_MASK
	.align		4
.L_17:
        /*0058*/ 	.byte	0x03, 0x50
        /*005a*/ 	.short	0x0000


	//----- nvinfo : EIATTR_MAXREG_COUNT
	.align		4
        /*005c*/ 	.byte	0x03, 0x1b
        /*005e*/ 	.short	0x00ff


	//----- nvinfo : EIATTR_MERCURY_ISA_VERSION
	.align		4
        /*0060*/ 	.byte	0x03, 0x5f
        /*0062*/ 	.short	0x0101


	//----- nvinfo : EIATTR_VRC_CTA_INIT_COUNT
	.align		4
        /*0064*/ 	.byte	0x02, 0x4a
	.zero		1
	.zero		1


	//----- nvinfo : EIATTR_EXIT_INSTR_OFFSETS
	.align		4
        /*0068*/ 	.byte	0x04, 0x1c
        /*006a*/ 	.short	(.L_19 - .L_18)


	//   ....[0]....
.L_18:
        /*006c*/ 	.word	0x00000110


	//   ....[1]....
        /*0070*/ 	.word	0x00000270


	//   ....[2]....
        /*0074*/ 	.word	0x00000290


	//   ....[3]....
        /*0078*/ 	.word	0x000003d0


	//   ....[4]....
        /*007c*/ 	.word	0x00000420


	//----- nvinfo : EIATTR_CRS_STACK_SIZE
	.align		4
.L_19:
        /*0080*/ 	.byte	0x04, 0x1e
        /*0082*/ 	.short	(.L_21 - .L_20)
.L_20:
        /*0084*/ 	.word	0x00000000


	//----- nvinfo : EIATTR_CBANK_PARAM_SIZE
	.align		4
.L_21:
        /*0088*/ 	.byte	0x03, 0x19
        /*008a*/ 	.short	0x0024


	//----- nvinfo : EIATTR_PARAM_CBANK
	.align		4
        /*008c*/ 	.byte	0x04, 0x0a
        /*008e*/ 	.short	(.L_23 - .L_22)
	.align		4
.L_22:
        /*0090*/ 	.word	index@(.nv.constant0._Z19markFilterEdges_gpuPiS_S_S_i)
        /*0094*/ 	.short	0x0380
        /*0096*/ 	.short	0x0024


	//----- nvinfo : EIATTR_SW_WAR
	.align		4
.L_23:
        /*0098*/ 	.byte	0x04, 0x36
        /*009a*/ 	.short	(.L_25 - .L_24)
.L_24:
        /*009c*/ 	.word	0x00000008
.L_25:


//--------------------- .nv.callgraph             --------------------------
	.section	.nv.callgraph,"",@"SHT_CUDA_CALLGRAPH"
	.align	4
	.sectionentsize	8
	.align		4
        /*0000*/ 	.word	0x00000000
	.align		4
        /*0004*/ 	.word	0xffffffff
	.align		4
        /*0008*/ 	.word	0x00000000
	.align		4
        /*000c*/ 	.word	0xfffffffe
	.align		4
        /*0010*/ 	.word	0x00000000
	.align		4
        /*0014*/ 	.word	0xfffffffd
	.align		4
        /*0018*/ 	.word	0x00000000
	.align		4
        /*001c*/ 	.word	0xfffffffc


//--------------------- .text._Z19markFilterEdges_gpuPiS_S_S_i --------------------------
	.section	.text._Z19markFilterEdges_gpuPiS_S_S_i,"ax",@progbits
	.align	128
        .global         _Z19markFilterEdges_gpuPiS_S_S_i
        .type           _Z19markFilterEdges_gpuPiS_S_S_i,@function
        .size           _Z19markFilterEdges_gpuPiS_S_S_i,(.L_x_8 - _Z19markFilterEdges_gpuPiS_S_S_i)
        .other          _Z19markFilterEdges_gpuPiS_S_S_i,@"STO_CUDA_ENTRY STV_DEFAULT"
_Z19markFilterEdges_gpuPiS_S_S_i:
.text._Z19markFilterEdges_gpuPiS_S_S_i:
[----:B------:R-:W-:Y:S01]  /*0000*/  LDC R1, c[0x0][0x37c] ;  /* 0x0000df00ff017b82 */ /* 0x000fe20000000800 */
[----:B------:R-:W0:Y:S01]  /*0010*/  LDCU UR5, c[0x0][0x360] ;  /* 0x00006c00ff0577ac */ /* 0x000e220008000800 */
[----:B------:R-:W1:Y:S01]  /*0020*/  S2R R0, SR_CTAID.X ;  /* 0x0000000000007919 */ /* 0x000e620000002500 */
[----:B------:R-:W0:Y:S01]  /*0030*/  LDCU UR4, c[0x0][0x370] ;  /* 0x00006e00ff0477ac */ /* 0x000e220008000800 */
[----:B------:R-:W1:Y:S01]  /*0040*/  S2R R3, SR_TID.X ;  /* 0x0000000000037919 */ /* 0x000e620000002100 */
[----:B------:R-:W2:Y:S01]  /*0050*/  LDCU UR8, c[0x0][0x3a0] ;  /* 0x00007400ff0877ac */ /* 0x000ea20008000800 */
[----:B------:R-:W3:Y:S01]  /*0060*/  LDCU.64 UR6, c[0x0][0x358] ;  /* 0x00006b00ff0677ac */ /* 0x000ee20008000a00 */
[----:B0-----:R-:W-:-:S04]  /*0070*/  UIMAD UR4, UR5, UR4, URZ ;  /* 0x00000004050472a4 */ /* 0x001fc8000f8e02ff */
[----:B--2---:R-:W-:Y:S01]  /*0080*/  UISETP.GE.AND UP0, UPT, UR4, UR8, UPT ;  /* 0x000000080400728c */ /* 0x004fe2000bf06270 */
[----:B-1----:R-:W-:-:S08]  /*0090*/  IMAD R0, R0, UR5, R3 ;  /* 0x0000000500007c24 */ /* 0x002fd0000f8e0203 */
[----:B---3--:R-:W-:Y:S05]  /*00a0*/  BRA.U UP0, `(.L_x_0) ;  /* 0x0000000100747547 */ /* 0x008fea000b800000 */
[----:B------:R-:W0:Y:S01]  /*00b0*/  LDC.64 R8, c[0x0][0x380] ;  /* 0x0000e000ff087b82 */ /* 0x000e220000000a00 */
[----:B------:R-:W-:Y:S01]  /*00c0*/  ISETP.GE.AND P0, PT, R0, UR8, PT ;  /* 0x0000000800007c0c */ /* 0x000fe2000bf06270 */
[----:B------:R-:W1:Y:S06]  /*00d0*/  LDCU UR5, c[0x0][0x3a0] ;  /* 0x00007400ff0577ac */ /* 0x000e6c0008000800 */
[----:B------:R-:W2:Y:S08]  /*00e0*/  LDC.64 R6, c[0x0][0x390] ;  /* 0x0000e400ff067b82 */ /* 0x000eb00000000a00 */
[----:B------:R-:W3:Y:S08]  /*00f0*/  LDC.64 R4, c[0x0][0x388] ;  /* 0x0000e200ff047b82 */ /* 0x000ef00000000a00 */
[----:B------:R-:W4:Y:S01]  /*0100*/  LDC.64 R2, c[0x0][0x398] ;  /* 0x0000e600ff027b82 */ /* 0x000f220000000a00 */
[----:B-1----:R-:W-:Y:S05]  /*0110*/  @P0 EXIT ;  /* 0x000000000000094d */ /* 0x002fea0003800000 */
.L_x_4:
[----:B0-----:R-:W-:-:S06]  /*0120*/  IMAD.WIDE R10, R0, 0x4, R8 ;  /* 0x00000004000a7825 */ /* 0x001fcc00078e0208 */
[----:B------:R-:W2:Y:S02]  /*0130*/  LDG.E R11, desc[UR6][R10.64] ;  /* 0x000000060a0b7981 */ /* 0x000ea4000c1e1900 */
[----:B--2---:R-:W-:-:S06]  /*0140*/  IMAD.WIDE R12, R11, 0x4, R6 ;  /* 0x000000040b0c7825 */ /* 0x004fcc00078e0206 */
[----:B------:R-:W2:Y:S01]  /*0150*/  LDG.E R12, desc[UR6][R12.64] ;  /* 0x000000060c0c7981 */ /* 0x000ea2000c1e1900 */
[----:B------:R-:W-:Y:S01]  /*0160*/  BSSY.RECONVERGENT B0, `(.L_x_1) ;  /* 0x000000b000007945 */ /* 0x000fe20003800200 */
[----:B--2---:R-:W-:-:S13]  /*0170*/  ISETP.NE.AND P0, PT, R12, -0x1, PT ;  /* 0xffffffff0c00780c */ /* 0x004fda0003f05270 */
[----:B------:R-:W-:Y:S05]  /*0180*/  @P0 BRA `(.L_x_2) ;  /* 0x00000000001c0947 */ /* 0x000fea0003800000 */
[----:B---3--:R-:W-:-:S06]  /*0190*/  IMAD.WIDE R10, R0, 0x4, R4 ;  /* 0x00000004000a7825 */ /* 0x008fcc00078e0204 */
[----:B------:R-:W2:Y:S02]  /*01a0*/  LDG.E R11, desc[UR6][R10.64] ;  /* 0x000000060a0b7981 */ /* 0x000ea4000c1e1900 */
[----:B--2---:R-:W-:-:S06]  /*01b0*/  IMAD.WIDE R12, R11, 0x4, R6 ;  /* 0x000000040b0c7825 */ /* 0x004fcc00078e0206 */
[----:B------:R-:W2:Y:S01]  /*01c0*/  LDG.E R12, desc[UR6][R12.64] ;  /* 0x000000060c0c7981 */ /* 0x000ea2000c1e1900 */
[----:B------:R-:W-:Y:S01]  /*01d0*/  HFMA2 R15, -RZ, RZ, 0, 5.9604644775390625e-08 ;  /* 0x00000001ff0f7431 */ /* 0x000fe200000001ff */
[----:B--2---:R-:W-:-:S13]  /*01e0*/  ISETP.NE.AND P0, PT, R12, -0x1, PT ;  /* 0xffffffff0c00780c */ /* 0x004fda0003f05270 */
[----:B------:R-:W-:Y:S05]  /*01f0*/  @!P0 BRA `(.L_x_3) ;  /* 0x0000000000048947 */ /* 0x000fea0003800000 */
.L_x_2:
[----:B------:R-:W-:-:S07]  /*0200*/  MOV R15, RZ ;  /* 0x000000ff000f7202 */ /* 0x000fce0000000f00 */
.L_x_3:
[----:B------:R-:W-:Y:S05]  /*0210*/  BSYNC.RECONVERGENT B0 ;  /* 0x0000000000007941 */ /* 0x000fea0003800200 */
.L_x_1:
[C---:B----4-:R-:W-:Y:S01]  /*0220*/  IMAD.WIDE R10, R0.reuse, 0x4, R2 ;  /* 0x00000004000a7825 */ /* 0x050fe200078e0202 */
[----:B------:R-:W-:-:S04]  /*0230*/  IADD3 R0, PT, PT, R0, UR4, RZ ;  /* 0x0000000400007c10 */ /* 0x000fc8000fffe0ff */
[----:B------:R1:W-:Y:S01]  /*0240*/  STG.E desc[UR6][R10.64], R15 ;  /* 0x0000000f0a007986 */ /* 0x0003e2000c101906 */
[----:B------:R-:W-:-:S13]  /*0250*/  ISETP.GE.AND P0, PT, R0, UR5, PT ;  /* 0x0000000500007c0c */ /* 0x000fda000bf06270 */
[----:B-1----:R-:W-:Y:S05]  /*0260*/  @!P0 BRA `(.L_x_4) ;  /* 0xfffffffc00ac8947 */ /* 0x002fea000383ffff */
[----:B------:R-:W-:Y:S05]  /*0270*/  EXIT ;  /* 0x000000000000794d */ /* 0x000fea0003800000 */
.L_x_0:
[----:B------:R-:W-:-:S13]  /*0280*/  ISETP.GE.AND P0, PT, R0, UR8, PT ;  /* 0x0000000800007c0c */ /* 0x000fda000bf06270 */
[----:B------:R-:W-:Y:S05]  /*0290*/  @P0 EXIT ;  /* 0x000000000000094d */ /* 0x000fea0003800000 */
[----:B------:R-:W0:Y:S08]  /*02a0*/  LDC.64 R2, c[0x0][0x380] ;  /* 0x0000e000ff027b82 */ /* 0x000e300000000a00 */
[----:B------:R-:W1:Y:S01]  /*02b0*/  LDC.64 R6, c[0x0][0x390] ;  /* 0x0000e400ff067b82 */ /* 0x000e620000000a00 */
[----:B0-----:R-:W-:-:S06]  /*02c0*/  IMAD.WIDE R2, R0, 0x4, R2 ;  /* 0x0000000400027825 */ /* 0x001fcc00078e0202 */
[----:B------:R-:W1:Y:S02]  /*02d0*/  LDG.E R3, desc[UR6][R2.64] ;  /* 0x0000000602037981 */ /* 0x000e64000c1e1900 */
[----:B-1----:R-:W-:-:S06]  /*02e0*/  IMAD.WIDE R4, R3, 0x4, R6 ;  /* 0x0000000403047825 */ /* 0x002fcc00078e0206 */
[----:B------:R-:W2:Y:S01]  /*02f0*/  LDG.E R4, desc[UR6][R4.64] ;  /* 0x0000000604047981 */ /* 0x000ea2000c1e1900 */
[----:B------:R-:W-:Y:S01]  /*0300*/  BSSY.RECONVERGENT B0, `(.L_x_5) ;  /* 0x000000e000007945 */ /* 0x000fe20003800200 */
[----:B--2---:R-:W-:-:S13]  /*0310*/  ISETP.NE.AND P0, PT, R4, -0x1, PT ;  /* 0xffffffff0400780c */ /* 0x004fda0003f05270 */
[----:B------:R-:W-:Y:S05]  /*0320*/  @P0 BRA `(.L_x_6) ;  /* 0x00000000002c0947 */ /* 0x000fea0003800000 */
[----:B------:R-:W0:Y:S02]  /*0330*/  LDC.64 R2, c[0x0][0x388] ;  /* 0x0000e200ff027b82 */ /* 0x000e240000000a00 */
[----:B0-----:R-:W-:-:S06]  /*0340*/  IMAD.WIDE R2, R0, 0x4, R2 ;  /* 0x0000000400027825 */ /* 0x001fcc00078e0202 */
[----:B------:R-:W2:Y:S02]  /*0350*/  LDG.E R3, desc[UR6][R2.64] ;  /* 0x0000000602037981 */ /* 0x000ea4000c1e1900 */
[----:B--2---:R-:W-:-:S06]  /*0360*/  IMAD.WIDE R4, R3, 0x4, R6 ;  /* 0x0000000403047825 */ /* 0x004fcc00078e0206 */
[----:B------:R-:W2:Y:S02]  /*0370*/  LDG.E R4, desc[UR6][R4.64] ;  /* 0x0000000604047981 */ /* 0x000ea4000c1e1900 */
[----:B--2---:R-:W-:-:S13]  /*0380*/  ISETP.NE.AND P0, PT, R4, -0x1, PT ;  /* 0xffffffff0400780c */ /* 0x004fda0003f05270 */
[----:B------:R-:W0:Y:S01]  /*0390*/  @!P0 LDC.64 R6, c[0x0][0x398] ;  /* 0x0000e600ff068b82 */ /* 0x000e220000000a00 */
[----:B------:R-:W-:Y:S01]  /*03a0*/  @!P0 MOV R9, 0x1 ;  /* 0x0000000100098802 */ /* 0x000fe20000000f00 */
[----:B0-----:R-:W-:-:S05]  /*03b0*/  @!P0 IMAD.WIDE R6, R0, 0x4, R6 ;  /* 0x0000000400068825 */ /* 0x001fca00078e0206 */
[----:B------:R0:W-:Y:S01]  /*03c0*/  @!P0 STG.E desc[UR6][R6.64], R9 ;  /* 0x0000000906008986 */ /* 0x0001e2000c101906 */
[----:B------:R-:W-:Y:S05]  /*03d0*/  @!P0 EXIT ;  /* 0x000000000000894d */ /* 0x000fea0003800000 */
.L_x_6:
[----:B------:R-:W-:Y:S05]  /*03e0*/  BSYNC.RECONVERGENT B0 ;  /* 0x0000000000007941 */ /* 0x000fea0003800200 */
.L_x_5:
[----:B------:R-:W1:Y:S02]  /*03f0*/  LDC.64 R2, c[0x0][0x398] ;  /* 0x0000e600ff027b82 */ /* 0x000e640000000a00 */
[----:B-1----:R-:W-:-:S05]  /*0400*/  IMAD.WIDE R2, R0, 0x4, R2 ;  /* 0x0000000400027825 */ /* 0x002fca00078e0202 */
[----:B------:R-:W-:Y:S01]  /*0410*/  STG.E desc[UR6][R2.64], RZ ;  /* 0x000000ff02007986 */ /* 0x000fe2000c101906 */
[----:B------:R-:W-:Y:S05]  /*0420*/  EXIT ;  /* 0x000000000000794d */ /* 0x000fea0003800000 */
.L_x_7:
[----:B------:R-:W-:-:S00]  /*0430*/  BRA `(.L_x_7) ;  /* 0xfffffffc00fc7947 */ /* 0x000fc0000383ffff */
[----:B------:R-:W-:-:S00]  /*0440*/  NOP ;  /* 0x0000000000007918 */ /* 0x000fc00000000000 */
        /* <DEDUP_REMOVED lines=11> */
.L_x_8:


//--------------------- .nv.shared.reserved.0     --------------------------
	.section	.nv.shared.reserved.0,"aw",@nobits
	.weak		__nv_reservedSMEM_offset_0_alias
	.size		__nv_reservedSMEM_offset_0_alias, 0, 64
	.other		__nv_reservedSMEM_offset_0_alias,@"STO_CUDA_RESERVED_SHARED STV_DEFAULT"
__nv_reservedSMEM_offset_0_alias:
	.zero		0
	.zero		64


//--------------------- .nv.constant0._Z19markFilterEdges_gpuPiS_S_S_i --------------------------
	.section	.nv.constant0._Z19markFilterEdges_gpuPiS_S_S_i,"a",@progbits
	.sectionflags	@""
	.align	4
.nv.constant0._Z19markFilterEdges_gpuPiS_S_S_i:
	.zero		932


//--------------------- SYMBOLS --------------------------

	.type		.nv.reservedSmem.offset0,@object
	.size		.nv.reservedSmem.offset0,0x4
